//
// Generated by NVIDIA NVVM Compiler
//
// Compiler Build ID: CL-36424714
// Cuda compilation tools, release 13.0, V13.0.88
// Based on NVVM 20.0.0
//

.version 9.0
.target sm_100
.address_size 64

	// .globl	_Z6kernelPKiS0_Pi

.visible .entry _Z6kernelPKiS0_Pi(
	.param .u64 .ptr .align 1 _Z6kernelPKiS0_Pi_param_0,
	.param .u64 .ptr .align 1 _Z6kernelPKiS0_Pi_param_1,
	.param .u64 .ptr .align 1 _Z6kernelPKiS0_Pi_param_2
)
{
	.reg .pred 	%p<2>;
	.reg .b32 	%r<68>;
	.reg .b64 	%rd<21>;

	ld.param.u64 	%rd6, [_Z6kernelPKiS0_Pi_param_0];
	ld.param.u64 	%rd7, [_Z6kernelPKiS0_Pi_param_1];
	ld.param.u64 	%rd5, [_Z6kernelPKiS0_Pi_param_2];
	cvta.to.global.u64 	%rd8, %rd7;
	cvta.to.global.u64 	%rd9, %rd6;
	mov.u32 	%r10, %ntid.x;
	mov.u32 	%r11, %ctaid.x;
	mov.u32 	%r12, %tid.x;
	mad.lo.s32 	%r13, %r10, %r11, %r12;
	mov.u32 	%r14, %ntid.y;
	mov.u32 	%r15, %ctaid.y;
	mov.u32 	%r16, %tid.y;
	mad.lo.s32 	%r1, %r14, %r15, %r16;
	shl.b32 	%r2, %r13, 10;
	add.s64 	%rd1, %rd9, 32;
	mul.wide.u32 	%rd10, %r14, %r15;
	cvt.u64.u32 	%rd11, %r16;
	add.s64 	%rd12, %rd10, %rd11;
	shl.b64 	%rd13, %rd12, 2;
	add.s64 	%rd14, %rd13, %rd8;
	add.s64 	%rd20, %rd14, 32768;
	mov.b32 	%r66, 0;
	mov.u32 	%r65, %r2;
	mov.u32 	%r67, %r66;
$L__BB0_1:
	mul.wide.s32 	%rd15, %r65, 4;
	add.s64 	%rd16, %rd1, %rd15;
	ld.global.u32 	%r17, [%rd16+-32];
	ld.global.u32 	%r18, [%rd20+-32768];
	mad.lo.s32 	%r19, %r18, %r17, %r67;
	ld.global.u32 	%r20, [%rd16+-28];
	ld.global.u32 	%r21, [%rd20+-28672];
	mad.lo.s32 	%r22, %r21, %r20, %r19;
	ld.global.u32 	%r23, [%rd16+-24];
	ld.global.u32 	%r24, [%rd20+-24576];
	mad.lo.s32 	%r25, %r24, %r23, %r22;
	ld.global.u32 	%r26, [%rd16+-20];
	ld.global.u32 	%r27, [%rd20+-20480];
	mad.lo.s32 	%r28, %r27, %r26, %r25;
	ld.global.u32 	%r29, [%rd16+-16];
	ld.global.u32 	%r30, [%rd20+-16384];
	mad.lo.s32 	%r31, %r30, %r29, %r28;
	ld.global.u32 	%r32, [%rd16+-12];
	ld.global.u32 	%r33, [%rd20+-12288];
	mad.lo.s32 	%r34, %r33, %r32, %r31;
	ld.global.u32 	%r35, [%rd16+-8];
	ld.global.u32 	%r36, [%rd20+-8192];
	mad.lo.s32 	%r37, %r36, %r35, %r34;
	ld.global.u32 	%r38, [%rd16+-4];
	ld.global.u32 	%r39, [%rd20+-4096];
	mad.lo.s32 	%r40, %r39, %r38, %r37;
	ld.global.u32 	%r41, [%rd16];
	ld.global.u32 	%r42, [%rd20];
	mad.lo.s32 	%r43, %r42, %r41, %r40;
	ld.global.u32 	%r44, [%rd16+4];
	ld.global.u32 	%r45, [%rd20+4096];
	mad.lo.s32 	%r46, %r45, %r44, %r43;
	ld.global.u32 	%r47, [%rd16+8];
	ld.global.u32 	%r48, [%rd20+8192];
	mad.lo.s32 	%r49, %r48, %r47, %r46;
	ld.global.u32 	%r50, [%rd16+12];
	ld.global.u32 	%r51, [%rd20+12288];
	mad.lo.s32 	%r52, %r51, %r50, %r49;
	ld.global.u32 	%r53, [%rd16+16];
	ld.global.u32 	%r54, [%rd20+16384];
	mad.lo.s32 	%r55, %r54, %r53, %r52;
	ld.global.u32 	%r56, [%rd16+20];
	ld.global.u32 	%r57, [%rd20+20480];
	mad.lo.s32 	%r58, %r57, %r56, %r55;
	ld.global.u32 	%r59, [%rd16+24];
	ld.global.u32 	%r60, [%rd20+24576];
	mad.lo.s32 	%r61, %r60, %r59, %r58;
	ld.global.u32 	%r62, [%rd16+28];
	ld.global.u32 	%r63, [%rd20+28672];
	mad.lo.s32 	%r67, %r63, %r62, %r61;
	add.s32 	%r66, %r66, 16;
	add.s32 	%r65, %r65, 16;
	add.s64 	%rd20, %rd20, 65536;
	setp.ne.s32 	%p1, %r66, 1024;
	@%p1 bra 	$L__BB0_1;
	cvta.to.global.u64 	%rd17, %rd5;
	add.s32 	%r64, %r2, %r1;
	mul.wide.s32 	%rd18, %r64, 4;
	add.s64 	%rd19, %rd17, %rd18;
	st.global.u32 	[%rd19], %r67;
	ret;

}


// ===== COMPILED SASS (sm_100) =====

	.target	sm_100

	.elftype	@"ET_EXEC"


//--------------------- .note.nv.tkinfo           --------------------------
	.section	.note.nv.tkinfo,"",@"SHT_NOTE"
	.sectionflags	@"SHF_NOTE_NV_TKINFO"
	.tkinfo
        /*0018*/ 	.word	0x00000002
        /*0030*/ 	.string	""
        /*0030*/ 	.string	"ptxas"
        /*0030*/ 	.string	"Cuda compilation tools, release 13.0, V13.0.88"
        /*0030*/ 	.string	"Build cuda_13.0.r13.0/compiler.36424714_0"
        /*0030*/ 	.string	"-arch sm_100 -m 64 "



//--------------------- .note.nv.cuinfo           --------------------------
	.section	.note.nv.cuinfo,"",@"SHT_NOTE"
	.sectionflags	@"SHF_NOTE_NV_CUINFO"
        /*0018*/ 	.short	0x0002
        /*001a*/ 	.short	0x0064
        /*001c*/ 	.short	0x0082
	.zero		2


//--------------------- .nv.info                  --------------------------
	.section	.nv.info,"",@"SHT_CUDA_INFO"
	.align	4


	//----- nvinfo : EIATTR_REGCOUNT
	.align		4
        /*0000*/ 	.byte	0x04, 0x2f
        /*0002*/ 	.short	(.L_1 - .L_0)
	.align		4
.L_0:
        /*0004*/ 	.word	index@(_Z6kernelPKiS0_Pi)
        /*0008*/ 	.word	0x0000001f


	//----- nvinfo : EIATTR_FRAME_SIZE
	.align		4
.L_1:
        /*000c*/ 	.byte	0x04, 0x11
        /*000e*/ 	.short	(.L_3 - .L_2)
	.align		4
.L_2:
        /*0010*/ 	.word	index@(_Z6kernelPKiS0_Pi)
        /*0014*/ 	.word	0x00000000


	//----- nvinfo : EIATTR_MIN_STACK_SIZE
	.align		4
.L_3:
        /*0018*/ 	.byte	0x04, 0x12
        /*001a*/ 	.short	(.L_5 - .L_4)
	.align		4
.L_4:
        /*001c*/ 	.word	index@(_Z6kernelPKiS0_Pi)
        /*0020*/ 	.word	0x00000000
.L_5:


//--------------------- .nv.compat                --------------------------
	.section	.nv.compat,"",@"SHT_CUDA_COMPAT_INFO"
	.align	4
        /*0000*/ 	.byte	0x02, 0x09, 0x00, 0x00, 0x02, 0x02, 0x01, 0x00, 0x02, 0x05, 0x05, 0x00, 0x03, 0x07, 0x01, 0x01
        /*0010*/ 	.byte	0x02, 0x03, 0x00, 0x00, 0x02, 0x06, 0x01, 0x00, 0x04, 0x0b, 0x08, 0x00, 0x09, 0x00, 0x00, 0x00
        /*0020*/ 	.byte	0x00, 0x00, 0x00, 0x00


//--------------------- .nv.info._Z6kernelPKiS0_Pi --------------------------
	.section	.nv.info._Z6kernelPKiS0_Pi,"",@"SHT_CUDA_INFO"
	.sectionflags	@""
	.align	4


	//----- nvinfo : EIATTR_CUDA_API_VERSION
	.align		4
        /*0000*/ 	.byte	0x04, 0x37
        /*0002*/ 	.short	(.L_7 - .L_6)
.L_6:
        /*0004*/ 	.word	0x00000082


	//----- nvinfo : EIATTR_KPARAM_INFO
	.align		4
.L_7:
        /*0008*/ 	.byte	0x04, 0x17
        /*000a*/ 	.short	(.L_9 - .L_8)
.L_8:
        /*000c*/ 	.word	0x00000000
        /*0010*/ 	.short	0x0002
        /*0012*/ 	.short	0x0010
        /*0014*/ 	.byte	0x00, 0xf5, 0x21, 0x00


	//----- nvinfo : EIATTR_KPARAM_INFO
	.align		4
.L_9:
        /*0018*/ 	.byte	0x04, 0x17
        /*001a*/ 	.short	(.L_11 - .L_10)
.L_10:
        /*001c*/ 	.word	0x00000000
        /*0020*/ 	.short	0x0001
        /*0022*/ 	.short	0x0008
        /*0024*/ 	.byte	0x00, 0xf5, 0x21, 0x00


	//----- nvinfo : EIATTR_KPARAM_INFO
	.align		4
.L_11:
        /*0028*/ 	.byte	0x04, 0x17
        /*002a*/ 	.short	(.L_13 - .L_12)
.L_12:
        /*002c*/ 	.word	0x00000000
        /*0030*/ 	.short	0x0000
        /*0032*/ 	.short	0x0000
        /*0034*/ 	.byte	0x00, 0xf5, 0x21, 0x00


	//----- nvinfo : EIATTR_SPARSE_MMA_MASK
	.align		4
.L_13:
        /*0038*/ 	.byte	0x03, 0x50
        /*003a*/ 	.short	0x0000


	//----- nvinfo : EIATTR_MAXREG_COUNT
	.align		4
        /*003c*/ 	.byte	0x03, 0x1b
        /*003e*/ 	.short	0x00ff


	//----- nvinfo : EIATTR_MERCURY_ISA_VERSION
	.align		4
        /*0040*/ 	.byte	0x03, 0x5f
        /*0042*/ 	.short	0x0101


	//----- nvinfo : EIATTR_VRC_CTA_INIT_COUNT
	.align		4
        /*0044*/ 	.byte	0x02, 0x4a
	.zero		1
	.zero		1


	//----- nvinfo : EIATTR_EXIT_INSTR_OFFSETS
	.align		4
        /*0048*/ 	.byte	0x04, 0x1c
        /*004a*/ 	.short	(.L_15 - .L_14)


	//   ....[0]....
.L_14:
        /*004c*/ 	.word	0x00000550


	//----- nvinfo : EIATTR_CBANK_PARAM_SIZE
	.align		4
.L_15:
        /*0050*/ 	.byte	0x03, 0x19
        /*0052*/ 	.short	0x0018


	//----- nvinfo : EIATTR_PARAM_CBANK
	.align		4
        /*0054*/ 	.byte	0x04, 0x0a
        /*0056*/ 	.short	(.L_17 - .L_16)
	.align		4
.L_16:
        /*0058*/ 	.word	index@(.nv.constant0._Z6kernelPKiS0_Pi)
        /*005c*/ 	.short	0x0380
        /*005e*/ 	.short	0x0018


	//----- nvinfo : EIATTR_SW_WAR
	.align		4
.L_17:
        /*0060*/ 	.byte	0x04, 0x36
        /*0062*/ 	.short	(.L_19 - .L_18)
.L_18:
        /*0064*/ 	.word	0x00000008
.L_19:


//--------------------- .nv.callgraph             --------------------------
	.section	.nv.callgraph,"",@"SHT_CUDA_CALLGRAPH"
	.align	4
	.sectionentsize	8
	.align		4
        /*0000*/ 	.word	0x00000000
	.align		4
        /*0004*/ 	.word	0xffffffff
	.align		4
        /*0008*/ 	.word	0x00000000
	.align		4
        /*000c*/ 	.word	0xfffffffe
	.align		4
        /*0010*/ 	.word	0x00000000
	.align		4
        /*0014*/ 	.word	0xfffffffd
	.align		4
        /*0018*/ 	.word	0x00000000
	.align		4
        /*001c*/ 	.word	0xfffffffc


//--------------------- .text._Z6kernelPKiS0_Pi   --------------------------
	.section	.text._Z6kernelPKiS0_Pi,"ax",@progbits
	.align	128
        .global         _Z6kernelPKiS0_Pi
        .type           _Z6kernelPKiS0_Pi,@function
        .size           _Z6kernelPKiS0_Pi,(.L_x_2 - _Z6kernelPKiS0_Pi)
        .other          _Z6kernelPKiS0_Pi,@"STO_CUDA_ENTRY STV_DEFAULT"
_Z6kernelPKiS0_Pi:
.text._Z6kernelPKiS0_Pi:
[----:B------:R-:W-:Y:S01]  /*0000*/  LDC R1, c[0x0][0x37c] ;  /* 0x0000df00ff017b82 */ /* 0x000fe20000000800 */
[----:B------:R-:W0:Y:S01]  /*0010*/  S2R R9, SR_CTAID.Y ;  /* 0x0000000000097919 */ /* 0x000e220000002600 */
[----:B------:R-:W1:Y:S01]  /*0020*/  LDCU UR4, c[0x0][0x360] ;  /* 0x00006c00ff0477ac */ /* 0x000e620008000800 */
[----:B------:R-:W-:Y:S01]  /*0030*/  HFMA2 R3, -RZ, RZ, 0, 0 ;  /* 0x00000000ff037431 */ /* 0x000fe200000001ff */
[----:B------:R-:W-:Y:S01]  /*0040*/  MOV R14, RZ ;  /* 0x000000ff000e7202 */ /* 0x000fe20000000f00 */
[----:B------:R-:W0:Y:S01]  /*0050*/  S2R R2, SR_TID.Y ;  /* 0x0000000000027919 */ /* 0x000e220000002200 */
[----:B------:R-:W0:Y:S01]  /*0060*/  LDCU UR7, c[0x0][0x364] ;  /* 0x00006c80ff0777ac */ /* 0x000e220008000800 */
[----:B------:R-:W1:Y:S01]  /*0070*/  S2R R6, SR_CTAID.X ;  /* 0x0000000000067919 */ /* 0x000e620000002500 */
[----:B------:R-:W2:Y:S01]  /*0080*/  LDCU.128 UR8, c[0x0][0x380] ;  /* 0x00007000ff0877ac */ /* 0x000ea20008000c00 */
[----:B------:R-:W1:Y:S01]  /*0090*/  S2R R7, SR_TID.X ;  /* 0x0000000000077919 */ /* 0x000e620000002100 */
[----:B------:R-:W3:Y:S01]  /*00a0*/  LDCU.64 UR12, c[0x0][0x358] ;  /* 0x00006b00ff0c77ac */ /* 0x000ee20008000a00 */
[----:B--2---:R-:W-:-:S04]  /*00b0*/  UIADD3 UR5, UP0, UPT, UR8, 0x20, URZ ;  /* 0x0000002008057890 */ /* 0x004fc8000ff1e0ff */
[----:B------:R-:W-:Y:S01]  /*00c0*/  UIADD3.X UR6, UPT, UPT, URZ, UR9, URZ, UP0, !UPT ;  /* 0x00000009ff067290 */ /* 0x000fe200087fe4ff */
[----:B0-----:R-:W-:-:S03]  /*00d0*/  IMAD.WIDE.U32 R4, R9, UR7, R2 ;  /* 0x0000000709047c25 */ /* 0x001fc6000f8e0002 */
[----:B------:R-:W-:Y:S01]  /*00e0*/  LEA R10, P0, R4, UR10, 0x2 ;  /* 0x0000000a040a7c11 */ /* 0x000fe2000f8010ff */
[----:B-1----:R-:W-:-:S03]  /*00f0*/  IMAD R6, R6, UR4, R7 ;  /* 0x0000000406067c24 */ /* 0x002fc6000f8e0207 */
[----:B------:R-:W-:Y:S01]  /*0100*/  IADD3 R10, P1, PT, R10, 0x8000, RZ ;  /* 0x000080000a0a7810 */ /* 0x000fe20007f3e0ff */
[----:B------:R-:W-:Y:S01]  /*0110*/  IMAD R7, R9, UR7, R2 ;  /* 0x0000000709077c24 */ /* 0x000fe2000f8e0202 */
[----:B------:R-:W-:Y:S01]  /*0120*/  LEA.HI.X R3, R4, UR11, R5, 0x2, P0 ;  /* 0x0000000b04037c11 */ /* 0x000fe200080f1405 */
[----:B------:R-:W-:Y:S01]  /*0130*/  UMOV UR4, URZ ;  /* 0x000000ff00047c82 */ /* 0x000fe20008000000 */
[----:B------:R-:W-:Y:S02]  /*0140*/  SHF.L.U32 R6, R6, 0xa, RZ ;  /* 0x0000000a06067819 */ /* 0x000fe400000006ff */
[----:B------:R-:W-:Y:S02]  /*0150*/  IADD3.X R3, PT, PT, RZ, R3, RZ, P1, !PT ;  /* 0x00000003ff037210 */ /* 0x000fe40000ffe4ff */
[----:B---3--:R-:W-:-:S07]  /*0160*/  MOV R8, R6 ;  /* 0x0000000600087202 */ /* 0x008fce0000000f00 */
.L_x_0:
[----:B------:R-:W-:Y:S02]  /*0170*/  MOV R4, UR5 ;  /* 0x0000000500047c02 */ /* 0x000fe40008000f00 */
[----:B------:R-:W-:Y:S02]  /*0180*/  MOV R5, UR6 ;  /* 0x0000000600057c02 */ /* 0x000fe40008000f00 */
[----:B------:R-:W-:Y:S01]  /*0190*/  MOV R2, R10 ;  /* 0x0000000a00027202 */ /* 0x000fe20000000f00 */
[----:B------:R-:W-:-:S04]  /*01a0*/  IMAD.WIDE R4, R8, 0x4, R4 ;  /* 0x0000000408047825 */ /* 0x000fc800078e0204 */
[----:B------:R-:W2:Y:S04]  /*01b0*/  LDG.E R16, desc[UR12][R2.64+-0x8000] ;  /* 0xff80000c02107981 */ /* 0x000ea8000c1e1900 */
[----:B------:R-:W2:Y:S04]  /*01c0*/  LDG.E R15, desc[UR12][R4.64+-0x20] ;  /* 0xffffe00c040f7981 */ /* 0x000ea8000c1e1900 */
[----:B------:R-:W3:Y:S04]  /*01d0*/  LDG.E R25, desc[UR12][R2.64+-0x7000] ;  /* 0xff90000c02197981 */ /* 0x000ee8000c1e1900 */
[----:B------:R-:W3:Y:S04]  /*01e0*/  LDG.E R24, desc[UR12][R4.64+-0x1c] ;  /* 0xffffe40c04187981 */ /* 0x000ee8000c1e1900 */
[----:B------:R-:W4:Y:S04]  /*01f0*/  LDG.E R18, desc[UR12][R2.64+-0x6000] ;  /* 0xffa0000c02127981 */ /* 0x000f28000c1e1900 */
[----:B------:R-:W4:Y:S04]  /*0200*/  LDG.E R19, desc[UR12][R4.64+-0x18] ;  /* 0xffffe80c04137981 */ /* 0x000f28000c1e1900 */
[----:B------:R-:W5:Y:S04]  /*0210*/  LDG.E R20, desc[UR12][R2.64+-0x5000] ;  /* 0xffb0000c02147981 */ /* 0x000f68000c1e1900 */
        /* <DEDUP_REMOVED lines=11> */
[----:B------:R-:W5:Y:S01]  /*02d0*/  LDG.E R27, desc[UR12][R2.64+0x7000] ;  /* 0x0070000c021b7981 */ /* 0x000f62000c1e1900 */
[----:B--2---:R-:W-:-:S03]  /*02e0*/  IMAD R15, R15, R16, R14 ;  /* 0x000000100f0f7224 */ /* 0x004fc600078e020e */
[----:B------:R-:W2:Y:S04]  /*02f0*/  LDG.E R16, desc[UR12][R4.64] ;  /* 0x0000000c04107981 */ /* 0x000ea8000c1e1900 */
[----:B------:R-:W2:Y:S01]  /*0300*/  LDG.E R14, desc[UR12][R4.64+0x4] ;  /* 0x0000040c040e7981 */ /* 0x000ea2000c1e1900 */
[----:B---3--:R-:W-:-:S03]  /*0310*/  IMAD R24, R24, R25, R15 ;  /* 0x0000001918187224 */ /* 0x008fc600078e020f */
[----:B------:R-:W3:Y:S04]  /*0320*/  LDG.E R15, desc[UR12][R2.64+0x1000] ;  /* 0x0010000c020f7981 */ /* 0x000ee8000c1e1900 */
[----:B------:R-:W3:Y:S01]  /*0330*/  LDG.E R25, desc[UR12][R2.64+0x5000] ;  /* 0x0050000c02197981 */ /* 0x000ee2000c1e1900 */
[----:B----4-:R-:W-:-:S03]  /*0340*/  IMAD R24, R19, R18, R24 ;  /* 0x0000001213187224 */ /* 0x010fc600078e0218 */
[----:B------:R-:W4:Y:S04]  /*0350*/  LDG.E R19, desc[UR12][R2.64+0x2000] ;  /* 0x0020000c02137981 */ /* 0x000f28000c1e1900 */
[----:B------:R-:W4:Y:S01]  /*0360*/  LDG.E R18, desc[UR12][R4.64+0x8] ;  /* 0x0000080c04127981 */ /* 0x000f22000c1e1900 */
[----:B-----5:R-:W-:-:S03]  /*0370*/  IMAD R24, R21, R20, R24 ;  /* 0x0000001415187224 */ /* 0x020fc600078e0218 */
[----:B------:R-:W5:Y:S04]  /*0380*/  LDG.E R21, desc[UR12][R2.64+0x3000] ;  /* 0x0030000c02157981 */ /* 0x000f68000c1e1900 */
[----:B------:R-:W5:Y:S01]  /*0390*/  LDG.E R20, desc[UR12][R4.64+0xc] ;  /* 0x00000c0c04147981 */ /* 0x000f62000c1e1900 */
[----:B------:R-:W-:-:S03]  /*03a0*/  IMAD R24, R23, R22, R24 ;  /* 0x0000001617187224 */ /* 0x000fc600078e0218 */
[----:B------:R-:W5:Y:S04]  /*03b0*/  LDG.E R22, desc[UR12][R2.64+0x4000] ;  /* 0x0040000c02167981 */ /* 0x000f68000c1e1900 */
[----:B------:R-:W5:Y:S01]  /*03c0*/  LDG.E R23, desc[UR12][R4.64+0x10] ;  /* 0x0000100c04177981 */ /* 0x000f62000c1e1900 */
[----:B------:R-:W-:-:S03]  /*03d0*/  IMAD R28, R12, R13, R24 ;  /* 0x0000000d0c1c7224 */ /* 0x000fc600078e0218 */
[----:B------:R-:W5:Y:S04]  /*03e0*/  LDG.E R24, desc[UR12][R4.64+0x14] ;  /* 0x0000140c04187981 */ /* 0x000f68000c1e1900 */
[----:B------:R0:W5:Y:S04]  /*03f0*/  LDG.E R12, desc[UR12][R2.64+0x6000] ;  /* 0x0060000c020c7981 */ /* 0x000168000c1e1900 */
[----:B------:R-:W5:Y:S01]  /*0400*/  LDG.E R13, desc[UR12][R4.64+0x18] ;  /* 0x0000180c040d7981 */ /* 0x000f62000c1e1900 */
[----:B------:R-:W-:-:S04]  /*0410*/  IMAD R0, R0, R9, R28 ;  /* 0x0000000900007224 */ /* 0x000fc800078e021c */
[----:B------:R-:W-:Y:S01]  /*0420*/  IMAD R0, R11, R10, R0 ;  /* 0x0000000a0b007224 */ /* 0x000fe200078e0200 */
[----:B------:R-:W-:-:S04]  /*0430*/  UIADD3 UR4, UPT, UPT, UR4, 0x10, URZ ;  /* 0x0000001004047890 */ /* 0x000fc8000fffe0ff */
[----:B------:R-:W-:Y:S01]  /*0440*/  UISETP.NE.AND UP0, UPT, UR4, 0x400, UPT ;  /* 0x000004000400788c */ /* 0x000fe2000bf05270 */
[----:B------:R-:W-:Y:S02]  /*0450*/  IADD3 R10, P0, PT, R2, 0x10000, RZ ;  /* 0x00010000020a7810 */ /* 0x000fe40007f1e0ff */
[----:B------:R-:W-:Y:S02]  /*0460*/  IADD3 R8, PT, PT, R8, 0x10, RZ ;  /* 0x0000001008087810 */ /* 0x000fe40007ffe0ff */
[----:B0-----:R-:W-:Y:S01]  /*0470*/  IADD3.X R3, PT, PT, RZ, R3, RZ, P0, !PT ;  /* 0x00000003ff037210 */ /* 0x001fe200007fe4ff */
[----:B--2---:R-:W-:-:S04]  /*0480*/  IMAD R0, R16, R17, R0 ;  /* 0x0000001110007224 */ /* 0x004fc800078e0200 */
[----:B---3--:R-:W-:-:S04]  /*0490*/  IMAD R0, R14, R15, R0 ;  /* 0x0000000f0e007224 */ /* 0x008fc800078e0200 */
[----:B----4-:R-:W-:-:S04]  /*04a0*/  IMAD R0, R18, R19, R0 ;  /* 0x0000001312007224 */ /* 0x010fc800078e0200 */
[----:B-----5:R-:W-:-:S04]  /*04b0*/  IMAD R0, R20, R21, R0 ;  /* 0x0000001514007224 */ /* 0x020fc800078e0200 */
[----:B------:R-:W-:-:S04]  /*04c0*/  IMAD R0, R23, R22, R0 ;  /* 0x0000001617007224 */ /* 0x000fc800078e0200 */
[----:B------:R-:W-:-:S04]  /*04d0*/  IMAD R0, R24, R25, R0 ;  /* 0x0000001918007224 */ /* 0x000fc800078e0200 */
[----:B------:R-:W-:-:S04]  /*04e0*/  IMAD R0, R13, R12, R0 ;  /* 0x0000000c0d007224 */ /* 0x000fc800078e0200 */
[----:B------:R-:W-:Y:S01]  /*04f0*/  IMAD R14, R26, R27, R0 ;  /* 0x0000001b1a0e7224 */ /* 0x000fe200078e0200 */
[----:B------:R-:W-:Y:S06]  /*0500*/  BRA.U UP0, `(.L_x_0) ;  /* 0xfffffffd00187547 */ /* 0x000fec000b83ffff */
[----:B------:R-:W0:Y:S01]  /*0510*/  LDC.64 R2, c[0x0][0x390] ;  /* 0x0000e400ff027b82 */ /* 0x000e220000000a00 */
[----:B------:R-:W-:-:S05]  /*0520*/  IADD3 R7, PT, PT, R7, R6, RZ ;  /* 0x0000000607077210 */ /* 0x000fca0007ffe0ff */
[----:B0-----:R-:W-:-:S05]  /*0530*/  IMAD.WIDE R2, R7, 0x4, R2 ;  /* 0x0000000407027825 */ /* 0x001fca00078e0202 */
[----:B------:R-:W-:Y:S01]  /*0540*/  STG.E desc[UR12][R2.64], R14 ;  /* 0x0000000e02007986 */ /* 0x000fe2000c10190c */
[----:B------:R-:W-:Y:S05]  /*0550*/  EXIT ;  /* 0x000000000000794d */ /* 0x000fea0003800000 */
.L_x_1:
[----:B------:R-:W-:-:S00]  /*0560*/  BRA `(.L_x_1) ;  /* 0xfffffffc00fc7947 */ /* 0x000fc0000383ffff */
[----:B------:R-:W-:-:S00]  /*0570*/  NOP ;  /* 0x0000000000007918 */ /* 0x000fc00000000000 */
        /* <DEDUP_REMOVED lines=8> */
.L_x_2:


//--------------------- .nv.shared.reserved.0     --------------------------
	.section	.nv.shared.reserved.0,"aw",@nobits
	.weak		__nv_reservedSMEM_offset_0_alias
	.size		__nv_reservedSMEM_offset_0_alias, 0, 64
	.other		__nv_reservedSMEM_offset_0_alias,@"STO_CUDA_RESERVED_SHARED STV_DEFAULT"
__nv_reservedSMEM_offset_0_alias:
	.zero		0
	.zero		64


//--------------------- .nv.constant0._Z6kernelPKiS0_Pi --------------------------
	.section	.nv.constant0._Z6kernelPKiS0_Pi,"a",@progbits
	.sectionflags	@""
	.align	4
.nv.constant0._Z6kernelPKiS0_Pi:
	.zero		920


//--------------------- SYMBOLS --------------------------

	.type		.nv.reservedSmem.offset0,@object
	.size		.nv.reservedSmem.offset0,0x4
